//
// Generated by NVIDIA NVVM Compiler
//
// Compiler Build ID: CL-36424714
// Cuda compilation tools, release 13.0, V13.0.88
// Based on NVVM 20.0.0
//

.version 9.0
.target sm_100
.address_size 64

	// .globl	_Z11helloKernelv
.extern .func  (.param .b32 func_retval0) vprintf
(
	.param .b64 vprintf_param_0,
	.param .b64 vprintf_param_1
)
;
.global .align 1 .b8 $str[23] = {72, 101, 108, 108, 111, 32, 102, 114, 111, 109, 32, 116, 104, 114, 101, 97, 100, 32, 37, 100, 33, 10};

.visible .entry _Z11helloKernelv()
{
	.local .align 8 .b8 	__local_depot0[8];
	.reg .b64 	%SP;
	.reg .b64 	%SPL;
	.reg .b32 	%r<4>;
	.reg .b64 	%rd<5>;

	mov.u64 	%SPL, __local_depot0;
	cvta.local.u64 	%SP, %SPL;
	add.u64 	%rd1, %SP, 0;
	add.u64 	%rd2, %SPL, 0;
	mov.u32 	%r1, %tid.x;
	st.local.u32 	[%rd2], %r1;
	mov.u64 	%rd3, $str;
	cvta.global.u64 	%rd4, %rd3;
	{ // callseq 0, 0
	.param .b64 param0;
	st.param.b64 	[param0], %rd4;
	.param .b64 param1;
	st.param.b64 	[param1], %rd1;
	.param .b32 retval0;
	call.uni (retval0), 
	vprintf, 
	(
	param0, 
	param1
	);
	ld.param.b32 	%r2, [retval0];
	} // callseq 0
	ret;

}


// ===== COMPILED SASS (sm_100) =====

	.target	sm_100

	.elftype	@"ET_EXEC"


//--------------------- .note.nv.tkinfo           --------------------------
	.section	.note.nv.tkinfo,"",@"SHT_NOTE"
	.sectionflags	@"SHF_NOTE_NV_TKINFO"
	.tkinfo
        /*0018*/ 	.word	0x00000002
        /*0030*/ 	.string	""
        /*0030*/ 	.string	"ptxas"
        /*0030*/ 	.string	"Cuda compilation tools, release 13.0, V13.0.88"
        /*0030*/ 	.string	"Build cuda_13.0.r13.0/compiler.36424714_0"
        /*0030*/ 	.string	"-arch sm_100 -m 64 "



//--------------------- .note.nv.cuinfo           --------------------------
	.section	.note.nv.cuinfo,"",@"SHT_NOTE"
	.sectionflags	@"SHF_NOTE_NV_CUINFO"
        /*0018*/ 	.short	0x0002
        /*001a*/ 	.short	0x0064
        /*001c*/ 	.short	0x0082
	.zero		2


//--------------------- .nv.info                  --------------------------
	.section	.nv.info,"",@"SHT_CUDA_INFO"
	.align	4


	//----- nvinfo : EIATTR_REGCOUNT
	.align		4
        /*0000*/ 	.byte	0x04, 0x2f
        /*0002*/ 	.short	(.L_2 - .L_1)
	.align		4
.L_1:
        /*0004*/ 	.word	index@(_Z11helloKernelv)
        /*0008*/ 	.word	0x00000018


	//----- nvinfo : EIATTR_FRAME_SIZE
	.align		4
.L_2:
        /*000c*/ 	.byte	0x04, 0x11
        /*000e*/ 	.short	(.L_4 - .L_3)
	.align		4
.L_3:
        /*0010*/ 	.word	index@(_Z11helloKernelv)
        /*0014*/ 	.word	0x00000008


	//----- nvinfo : EIATTR_MIN_STACK_SIZE
	.align		4
.L_4:
        /*0018*/ 	.byte	0x04, 0x12
        /*001a*/ 	.short	(.L_6 - .L_5)
	.align		4
.L_5:
        /*001c*/ 	.word	index@(_Z11helloKernelv)
        /*0020*/ 	.word	0x00000008
.L_6:


//--------------------- .nv.compat                --------------------------
	.section	.nv.compat,"",@"SHT_CUDA_COMPAT_INFO"
	.align	4
        /*0000*/ 	.byte	0x02, 0x09, 0x00, 0x00, 0x02, 0x02, 0x01, 0x00, 0x02, 0x05, 0x05, 0x00, 0x03, 0x07, 0x01, 0x01
        /*0010*/ 	.byte	0x02, 0x03, 0x00, 0x00, 0x02, 0x06, 0x01, 0x00, 0x04, 0x0b, 0x08, 0x00, 0x09, 0x00, 0x00, 0x00
        /*0020*/ 	.byte	0x00, 0x00, 0x00, 0x00


//--------------------- .nv.info._Z11helloKernelv --------------------------
	.section	.nv.info._Z11helloKernelv,"",@"SHT_CUDA_INFO"
	.sectionflags	@""
	.align	4


	//----- nvinfo : EIATTR_CUDA_API_VERSION
	.align		4
        /*0000*/ 	.byte	0x04, 0x37
        /*0002*/ 	.short	(.L_8 - .L_7)
.L_7:
        /*0004*/ 	.word	0x00000082


	//----- nvinfo : EIATTR_SPARSE_MMA_MASK
	.align		4
.L_8:
        /*0008*/ 	.byte	0x03, 0x50
        /*000a*/ 	.short	0x0000


	//----- nvinfo : EIATTR_MAXREG_COUNT
	.align		4
        /*000c*/ 	.byte	0x03, 0x1b
        /*000e*/ 	.short	0x00ff


	//----- nvinfo : EIATTR_EXTERNS
	.align		4
        /*0010*/ 	.byte	0x04, 0x0f
        /*0012*/ 	.short	(.L_10 - .L_9)


	//   ....[0]....
	.align		4
.L_9:
        /*0014*/ 	.word	index@(vprintf)


	//----- nvinfo : EIATTR_MERCURY_ISA_VERSION
	.align		4
.L_10:
        /*0018*/ 	.byte	0x03, 0x5f
        /*001a*/ 	.short	0x0101


	//----- nvinfo : EIATTR_VRC_CTA_INIT_COUNT
	.align		4
        /*001c*/ 	.byte	0x02, 0x4a
	.zero		1
	.zero		1


	//----- nvinfo : EIATTR_SYSCALL_OFFSETS
	.align		4
        /*0020*/ 	.byte	0x04, 0x46
        /*0022*/ 	.short	(.L_12 - .L_11)


	//   ....[0]....
.L_11:
        /*0024*/ 	.word	0x000000e0


	//----- nvinfo : EIATTR_EXIT_INSTR_OFFSETS
	.align		4
.L_12:
        /*0028*/ 	.byte	0x04, 0x1c
        /*002a*/ 	.short	(.L_14 - .L_13)


	//   ....[0]....
.L_13:
        /*002c*/ 	.word	0x000000f0


	//----- nvinfo : EIATTR_SW_WAR
	.align		4
.L_14:
        /*0030*/ 	.byte	0x04, 0x36
        /*0032*/ 	.short	(.L_16 - .L_15)
.L_15:
        /*0034*/ 	.word	0x00000008
.L_16:


//--------------------- .nv.callgraph             --------------------------
	.section	.nv.callgraph,"",@"SHT_CUDA_CALLGRAPH"
	.align	4
	.sectionentsize	8
	.align		4
        /*0000*/ 	.word	0x00000000
	.align		4
        /*0004*/ 	.word	0xffffffff
	.align		4
        /*0008*/ 	.word	index@(_Z11helloKernelv)
	.align		4
        /*000c*/ 	.word	index@(vprintf)
	.align		4
        /*0010*/ 	.word	0x00000000
	.align		4
        /*0014*/ 	.word	0xfffffffe
	.align		4
        /*0018*/ 	.word	0x00000000
	.align		4
        /*001c*/ 	.word	0xfffffffd
	.align		4
        /*0020*/ 	.word	0x00000000
	.align		4
        /*0024*/ 	.word	0xfffffffc


//--------------------- .nv.constant4             --------------------------
	.section	.nv.constant4,"a",@progbits
	.align	8
	.align		8
.nv.constant4:
        /*0000*/ 	.dword	vprintf
	.align		8
        /*0008*/ 	.dword	$str


//--------------------- .text._Z11helloKernelv    --------------------------
	.section	.text._Z11helloKernelv,"ax",@progbits
	.align	128
        .global         _Z11helloKernelv
        .type           _Z11helloKernelv,@function
        .size           _Z11helloKernelv,(.L_x_2 - _Z11helloKernelv)
        .other          _Z11helloKernelv,@"STO_CUDA_ENTRY STV_DEFAULT"
_Z11helloKernelv:
.text._Z11helloKernelv:
[----:B------:R-:W0:Y:S01]  /*0000*/  LDC R1, c[0x0][0x37c] ;  /* 0x0000df00ff017b82 */ /* 0x000e220000000800 */
[----:B------:R-:W1:Y:S01]  /*0010*/  S2R R8, SR_TID.X ;  /* 0x0000000000087919 */ /* 0x000e620000002100 */
[----:B0-----:R-:W-:Y:S01]  /*0020*/  VIADD R1, R1, 0xfffffff8 ;  /* 0xfffffff801017836 */ /* 0x001fe20000000000 */
[----:B------:R-:W-:Y:S01]  /*0030*/  MOV R0, 0x0 ;  /* 0x0000000000007802 */ /* 0x000fe20000000f00 */
[----:B------:R-:W0:Y:S04]  /*0040*/  LDCU UR4, c[0x0][0x2f8] ;  /* 0x00005f00ff0477ac */ /* 0x000e280008000800 */
[----:B------:R2:W3:Y:S01]  /*0050*/  LDC.64 R2, c[0x4][R0] ;  /* 0x0100000000027b82 */ /* 0x0004e20000000a00 */
[----:B------:R-:W4:Y:S01]  /*0060*/  LDCU.64 UR6, c[0x4][0x8] ;  /* 0x01000100ff0677ac */ /* 0x000f220008000a00 */
[----:B------:R-:W5:Y:S01]  /*0070*/  LDCU UR5, c[0x0][0x2fc] ;  /* 0x00005f80ff0577ac */ /* 0x000f620008000800 */
[----:B0-----:R-:W-:Y:S01]  /*0080*/  IADD3 R6, P0, PT, R1, UR4, RZ ;  /* 0x0000000401067c10 */ /* 0x001fe2000ff1e0ff */
[----:B----4-:R-:W-:Y:S01]  /*0090*/  IMAD.U32 R4, RZ, RZ, UR6 ;  /* 0x00000006ff047e24 */ /* 0x010fe2000f8e00ff */
[----:B------:R-:W-:-:S03]  /*00a0*/  MOV R5, UR7 ;  /* 0x0000000700057c02 */ /* 0x000fc60008000f00 */
[----:B-----5:R-:W-:Y:S01]  /*00b0*/  IMAD.X R7, RZ, RZ, UR5, P0 ;  /* 0x00000005ff077e24 */ /* 0x020fe200080e06ff */
[----:B-1----:R2:W-:Y:S07]  /*00c0*/  STL [R1], R8 ;  /* 0x0000000801007387 */ /* 0x0025ee0000100800 */
[----:B------:R-:W-:-:S07]  /*00d0*/  LEPC R20, `(.L_x_0) ;  /* 0x000000001014794e */ /* 0x000fce0000000000 */
[----:B--23--:R-:W-:Y:S05]  /*00e0*/  CALL.ABS.NOINC R2 ;  /* 0x0000000002007343 */ /* 0x00cfea0003c00000 */
.L_x_0:
[----:B------:R-:W-:Y:S05]  /*00f0*/  EXIT ;  /* 0x000000000000794d */ /* 0x000fea0003800000 */
.L_x_1:
[----:B------:R-:W-:-:S00]  /*0100*/  BRA `(.L_x_1) ;  /* 0xfffffffc00fc7947 */ /* 0x000fc0000383ffff */
[----:B------:R-:W-:-:S00]  /*0110*/  NOP ;  /* 0x0000000000007918 */ /* 0x000fc00000000000 */
        /* <DEDUP_REMOVED lines=14> */
.L_x_2:


//--------------------- .nv.global.init           --------------------------
	.section	.nv.global.init,"aw",@progbits
.nv.global.init:
	.type		$str,@object
	.size		$str,(.L_0 - $str)
$str:
        /*0000*/ 	.byte	0x48, 0x65, 0x6c, 0x6c, 0x6f, 0x20, 0x66, 0x72, 0x6f, 0x6d, 0x20, 0x74, 0x68, 0x72, 0x65, 0x61
        /*0010*/ 	.byte	0x64, 0x20, 0x25, 0x64, 0x21, 0x0a, 0x00
.L_0:


//--------------------- .nv.shared.reserved.0     --------------------------
	.section	.nv.shared.reserved.0,"aw",@nobits
	.weak		__nv_reservedSMEM_offset_0_alias
	.size		__nv_reservedSMEM_offset_0_alias, 0, 64
	.other		__nv_reservedSMEM_offset_0_alias,@"STO_CUDA_RESERVED_SHARED STV_DEFAULT"
__nv_reservedSMEM_offset_0_alias:
	.zero		0
	.zero		64


//--------------------- .nv.constant0._Z11helloKernelv --------------------------
	.section	.nv.constant0._Z11helloKernelv,"a",@progbits
	.sectionflags	@""
	.align	4
.nv.constant0._Z11helloKernelv:
	.zero		896


//--------------------- SYMBOLS --------------------------

	.type		.nv.reservedSmem.offset0,@object
	.size		.nv.reservedSmem.offset0,0x4
	.type		vprintf,@function
